//
// Generated by NVIDIA NVVM Compiler
//
// Compiler Build ID: CL-36424714
// Cuda compilation tools, release 13.0, V13.0.88
// Based on NVVM 20.0.0
//

.version 9.0
.target sm_100
.address_size 64

	// .globl	_Z6kernelyP6uchar4ii

.visible .entry _Z6kernelyP6uchar4ii(
	.param .u64 _Z6kernelyP6uchar4ii_param_0,
	.param .u64 .ptr .align 1 _Z6kernelyP6uchar4ii_param_1,
	.param .u32 _Z6kernelyP6uchar4ii_param_2,
	.param .u32 _Z6kernelyP6uchar4ii_param_3
)
{
	.reg .pred 	%p<8>;
	.reg .b16 	%rs<73>;
	.reg .b32 	%r<100>;
	.reg .b32 	%f<11>;
	.reg .b64 	%rd<10>;
	.reg .b64 	%fd<88>;

	ld.param.u64 	%rd2, [_Z6kernelyP6uchar4ii_param_0];
	ld.param.u64 	%rd3, [_Z6kernelyP6uchar4ii_param_1];
	ld.param.u32 	%r16, [_Z6kernelyP6uchar4ii_param_2];
	ld.param.u32 	%r17, [_Z6kernelyP6uchar4ii_param_3];
	cvta.to.global.u64 	%rd1, %rd3;
	mov.u32 	%r18, %ntid.x;
	mov.u32 	%r19, %ctaid.x;
	mov.u32 	%r20, %tid.x;
	mad.lo.s32 	%r1, %r18, %r19, %r20;
	mov.u32 	%r2, %ntid.y;
	mov.u32 	%r21, %ctaid.y;
	mov.u32 	%r22, %tid.y;
	mad.lo.s32 	%r97, %r2, %r21, %r22;
	mov.u32 	%r23, %nctaid.x;
	mul.lo.s32 	%r4, %r18, %r23;
	setp.ge.s32 	%p1, %r97, %r17;
	@%p1 bra 	$L__BB0_9;
	add.s32 	%r5, %r1, %r4;
	max.s32 	%r24, %r16, %r5;
	setp.lt.s32 	%p2, %r5, %r16;
	selp.u32 	%r6, 1, 0, %p2;
	add.s32 	%r25, %r5, %r6;
	sub.s32 	%r7, %r24, %r25;
	add.s32 	%r26, %r1, 1;
	cvt.rn.f32.s32 	%f1, %r26;
	mov.u32 	%r27, %nctaid.y;
	mul.lo.s32 	%r8, %r2, %r27;
	div.u32 	%r28, %r7, %r4;
	add.s32 	%r11, %r28, %r6;
	cvt.rn.f32.s32 	%f5, %r1;
	mul.wide.s32 	%rd8, %r4, 4;
$L__BB0_2:
	setp.ge.s32 	%p3, %r1, %r16;
	@%p3 bra 	$L__BB0_8;
	mul.lo.s32 	%r10, %r97, %r16;
	and.b32  	%r29, %r11, 1;
	setp.eq.b32 	%p4, %r29, 1;
	mov.u32 	%r99, %r1;
	@%p4 bra 	$L__BB0_5;
	cvt.rn.f32.u32 	%f4, %r97;
	tex.2d.v4.u32.f32 	{%r30, %r31, %r32, %r33}, [%rd2, {%f5, %f4}];
	cvt.u16.u32 	%rs1, %r30;
	and.b16  	%rs2, %rs1, 255;
	cvt.u16.u32 	%rs3, %r31;
	and.b16  	%rs4, %rs3, 255;
	cvt.u16.u32 	%rs5, %r32;
	and.b16  	%rs6, %rs5, 255;
	cvt.rn.f64.u16 	%fd1, %rs2;
	cvt.rn.f64.u16 	%fd2, %rs4;
	mul.f64 	%fd3, %fd2, 0d3FE2C8B439581062;
	fma.rn.f64 	%fd4, %fd1, 0d3FD322D0E5604189, %fd3;
	cvt.rn.f64.u16 	%fd5, %rs6;
	fma.rn.f64 	%fd6, %fd5, 0d3FBD2F1A9FBE76C9, %fd4;
	add.s32 	%r34, %r97, 1;
	cvt.rn.f32.u32 	%f6, %r34;
	tex.2d.v4.u32.f32 	{%r35, %r36, %r37, %r38}, [%rd2, {%f5, %f6}];
	cvt.u16.u32 	%rs7, %r35;
	and.b16  	%rs8, %rs7, 255;
	cvt.u16.u32 	%rs9, %r36;
	and.b16  	%rs10, %rs9, 255;
	cvt.u16.u32 	%rs11, %r37;
	and.b16  	%rs12, %rs11, 255;
	cvt.rn.f64.u16 	%fd7, %rs8;
	cvt.rn.f64.u16 	%fd8, %rs10;
	mul.f64 	%fd9, %fd8, 0d3FE2C8B439581062;
	fma.rn.f64 	%fd10, %fd7, 0d3FD322D0E5604189, %fd9;
	cvt.rn.f64.u16 	%fd11, %rs12;
	fma.rn.f64 	%fd12, %fd11, 0d3FBD2F1A9FBE76C9, %fd10;
	tex.2d.v4.u32.f32 	{%r39, %r40, %r41, %r42}, [%rd2, {%f1, %f4}];
	cvt.u16.u32 	%rs13, %r39;
	and.b16  	%rs14, %rs13, 255;
	cvt.u16.u32 	%rs15, %r40;
	and.b16  	%rs16, %rs15, 255;
	cvt.u16.u32 	%rs17, %r41;
	and.b16  	%rs18, %rs17, 255;
	cvt.rn.f64.u16 	%fd13, %rs14;
	cvt.rn.f64.u16 	%fd14, %rs16;
	mul.f64 	%fd15, %fd14, 0d3FE2C8B439581062;
	fma.rn.f64 	%fd16, %fd13, 0d3FD322D0E5604189, %fd15;
	cvt.rn.f64.u16 	%fd17, %rs18;
	fma.rn.f64 	%fd18, %fd17, 0d3FBD2F1A9FBE76C9, %fd16;
	tex.2d.v4.u32.f32 	{%r43, %r44, %r45, %r46}, [%rd2, {%f1, %f6}];
	cvt.u16.u32 	%rs19, %r43;
	and.b16  	%rs20, %rs19, 255;
	cvt.u16.u32 	%rs21, %r44;
	and.b16  	%rs22, %rs21, 255;
	cvt.u16.u32 	%rs23, %r45;
	and.b16  	%rs24, %rs23, 255;
	cvt.rn.f64.u16 	%fd19, %rs20;
	cvt.rn.f64.u16 	%fd20, %rs22;
	mul.f64 	%fd21, %fd20, 0d3FE2C8B439581062;
	fma.rn.f64 	%fd22, %fd19, 0d3FD322D0E5604189, %fd21;
	cvt.rn.f64.u16 	%fd23, %rs24;
	fma.rn.f64 	%fd24, %fd23, 0d3FBD2F1A9FBE76C9, %fd22;
	sub.f64 	%fd25, %fd24, %fd6;
	sub.f64 	%fd26, %fd18, %fd12;
	mul.f64 	%fd27, %fd26, %fd26;
	fma.rn.f64 	%fd28, %fd25, %fd25, %fd27;
	sqrt.rn.f64 	%fd29, %fd28;
	cvt.rzi.s32.f64 	%r47, %fd29;
	min.s32 	%r48, %r47, 255;
	add.s32 	%r49, %r1, %r10;
	mul.wide.s32 	%rd4, %r49, 4;
	add.s64 	%rd5, %rd1, %rd4;
	prmt.b32 	%r50, %r48, %r48, 0x3340U;
	prmt.b32 	%r51, %r50, %r50, 0x5410U;
	st.global.u32 	[%rd5], %r51;
	mov.u32 	%r99, %r5;
$L__BB0_5:
	setp.eq.s32 	%p5, %r11, 0;
	@%p5 bra 	$L__BB0_8;
	cvt.rn.f32.u32 	%f2, %r97;
	add.s32 	%r52, %r97, 1;
	cvt.rn.f32.u32 	%f3, %r52;
$L__BB0_7:
	cvt.rn.f32.s32 	%f7, %r99;
	tex.2d.v4.u32.f32 	{%r53, %r54, %r55, %r56}, [%rd2, {%f7, %f2}];
	cvt.u16.u32 	%rs25, %r53;
	and.b16  	%rs26, %rs25, 255;
	cvt.u16.u32 	%rs27, %r54;
	and.b16  	%rs28, %rs27, 255;
	cvt.u16.u32 	%rs29, %r55;
	and.b16  	%rs30, %rs29, 255;
	cvt.rn.f64.u16 	%fd30, %rs26;
	cvt.rn.f64.u16 	%fd31, %rs28;
	mul.f64 	%fd32, %fd31, 0d3FE2C8B439581062;
	fma.rn.f64 	%fd33, %fd30, 0d3FD322D0E5604189, %fd32;
	cvt.rn.f64.u16 	%fd34, %rs30;
	fma.rn.f64 	%fd35, %fd34, 0d3FBD2F1A9FBE76C9, %fd33;
	tex.2d.v4.u32.f32 	{%r57, %r58, %r59, %r60}, [%rd2, {%f7, %f3}];
	cvt.u16.u32 	%rs31, %r57;
	and.b16  	%rs32, %rs31, 255;
	cvt.u16.u32 	%rs33, %r58;
	and.b16  	%rs34, %rs33, 255;
	cvt.u16.u32 	%rs35, %r59;
	and.b16  	%rs36, %rs35, 255;
	cvt.rn.f64.u16 	%fd36, %rs32;
	cvt.rn.f64.u16 	%fd37, %rs34;
	mul.f64 	%fd38, %fd37, 0d3FE2C8B439581062;
	fma.rn.f64 	%fd39, %fd36, 0d3FD322D0E5604189, %fd38;
	cvt.rn.f64.u16 	%fd40, %rs36;
	fma.rn.f64 	%fd41, %fd40, 0d3FBD2F1A9FBE76C9, %fd39;
	add.s32 	%r61, %r99, 1;
	cvt.rn.f32.s32 	%f8, %r61;
	tex.2d.v4.u32.f32 	{%r62, %r63, %r64, %r65}, [%rd2, {%f8, %f2}];
	cvt.u16.u32 	%rs37, %r62;
	and.b16  	%rs38, %rs37, 255;
	cvt.u16.u32 	%rs39, %r63;
	and.b16  	%rs40, %rs39, 255;
	cvt.u16.u32 	%rs41, %r64;
	and.b16  	%rs42, %rs41, 255;
	cvt.rn.f64.u16 	%fd42, %rs38;
	cvt.rn.f64.u16 	%fd43, %rs40;
	mul.f64 	%fd44, %fd43, 0d3FE2C8B439581062;
	fma.rn.f64 	%fd45, %fd42, 0d3FD322D0E5604189, %fd44;
	cvt.rn.f64.u16 	%fd46, %rs42;
	fma.rn.f64 	%fd47, %fd46, 0d3FBD2F1A9FBE76C9, %fd45;
	tex.2d.v4.u32.f32 	{%r66, %r67, %r68, %r69}, [%rd2, {%f8, %f3}];
	cvt.u16.u32 	%rs43, %r66;
	and.b16  	%rs44, %rs43, 255;
	cvt.u16.u32 	%rs45, %r67;
	and.b16  	%rs46, %rs45, 255;
	cvt.u16.u32 	%rs47, %r68;
	and.b16  	%rs48, %rs47, 255;
	cvt.rn.f64.u16 	%fd48, %rs44;
	cvt.rn.f64.u16 	%fd49, %rs46;
	mul.f64 	%fd50, %fd49, 0d3FE2C8B439581062;
	fma.rn.f64 	%fd51, %fd48, 0d3FD322D0E5604189, %fd50;
	cvt.rn.f64.u16 	%fd52, %rs48;
	fma.rn.f64 	%fd53, %fd52, 0d3FBD2F1A9FBE76C9, %fd51;
	sub.f64 	%fd54, %fd53, %fd35;
	sub.f64 	%fd55, %fd47, %fd41;
	mul.f64 	%fd56, %fd55, %fd55;
	fma.rn.f64 	%fd57, %fd54, %fd54, %fd56;
	sqrt.rn.f64 	%fd58, %fd57;
	cvt.rzi.s32.f64 	%r70, %fd58;
	min.s32 	%r71, %r70, 255;
	add.s32 	%r72, %r99, %r10;
	mul.wide.s32 	%rd6, %r72, 4;
	add.s64 	%rd7, %rd1, %rd6;
	prmt.b32 	%r73, %r71, %r71, 0x3340U;
	prmt.b32 	%r74, %r73, %r73, 0x5410U;
	st.global.u32 	[%rd7], %r74;
	add.s32 	%r75, %r99, %r4;
	cvt.rn.f32.s32 	%f9, %r75;
	tex.2d.v4.u32.f32 	{%r76, %r77, %r78, %r79}, [%rd2, {%f9, %f2}];
	cvt.u16.u32 	%rs49, %r76;
	and.b16  	%rs50, %rs49, 255;
	cvt.u16.u32 	%rs51, %r77;
	and.b16  	%rs52, %rs51, 255;
	cvt.u16.u32 	%rs53, %r78;
	and.b16  	%rs54, %rs53, 255;
	cvt.rn.f64.u16 	%fd59, %rs50;
	cvt.rn.f64.u16 	%fd60, %rs52;
	mul.f64 	%fd61, %fd60, 0d3FE2C8B439581062;
	fma.rn.f64 	%fd62, %fd59, 0d3FD322D0E5604189, %fd61;
	cvt.rn.f64.u16 	%fd63, %rs54;
	fma.rn.f64 	%fd64, %fd63, 0d3FBD2F1A9FBE76C9, %fd62;
	tex.2d.v4.u32.f32 	{%r80, %r81, %r82, %r83}, [%rd2, {%f9, %f3}];
	cvt.u16.u32 	%rs55, %r80;
	and.b16  	%rs56, %rs55, 255;
	cvt.u16.u32 	%rs57, %r81;
	and.b16  	%rs58, %rs57, 255;
	cvt.u16.u32 	%rs59, %r82;
	and.b16  	%rs60, %rs59, 255;
	cvt.rn.f64.u16 	%fd65, %rs56;
	cvt.rn.f64.u16 	%fd66, %rs58;
	mul.f64 	%fd67, %fd66, 0d3FE2C8B439581062;
	fma.rn.f64 	%fd68, %fd65, 0d3FD322D0E5604189, %fd67;
	cvt.rn.f64.u16 	%fd69, %rs60;
	fma.rn.f64 	%fd70, %fd69, 0d3FBD2F1A9FBE76C9, %fd68;
	add.s32 	%r84, %r61, %r4;
	cvt.rn.f32.s32 	%f10, %r84;
	tex.2d.v4.u32.f32 	{%r85, %r86, %r87, %r88}, [%rd2, {%f10, %f2}];
	cvt.u16.u32 	%rs61, %r85;
	and.b16  	%rs62, %rs61, 255;
	cvt.u16.u32 	%rs63, %r86;
	and.b16  	%rs64, %rs63, 255;
	cvt.u16.u32 	%rs65, %r87;
	and.b16  	%rs66, %rs65, 255;
	cvt.rn.f64.u16 	%fd71, %rs62;
	cvt.rn.f64.u16 	%fd72, %rs64;
	mul.f64 	%fd73, %fd72, 0d3FE2C8B439581062;
	fma.rn.f64 	%fd74, %fd71, 0d3FD322D0E5604189, %fd73;
	cvt.rn.f64.u16 	%fd75, %rs66;
	fma.rn.f64 	%fd76, %fd75, 0d3FBD2F1A9FBE76C9, %fd74;
	tex.2d.v4.u32.f32 	{%r89, %r90, %r91, %r92}, [%rd2, {%f10, %f3}];
	cvt.u16.u32 	%rs67, %r89;
	and.b16  	%rs68, %rs67, 255;
	cvt.u16.u32 	%rs69, %r90;
	and.b16  	%rs70, %rs69, 255;
	cvt.u16.u32 	%rs71, %r91;
	and.b16  	%rs72, %rs71, 255;
	cvt.rn.f64.u16 	%fd77, %rs68;
	cvt.rn.f64.u16 	%fd78, %rs70;
	mul.f64 	%fd79, %fd78, 0d3FE2C8B439581062;
	fma.rn.f64 	%fd80, %fd77, 0d3FD322D0E5604189, %fd79;
	cvt.rn.f64.u16 	%fd81, %rs72;
	fma.rn.f64 	%fd82, %fd81, 0d3FBD2F1A9FBE76C9, %fd80;
	sub.f64 	%fd83, %fd82, %fd64;
	sub.f64 	%fd84, %fd76, %fd70;
	mul.f64 	%fd85, %fd84, %fd84;
	fma.rn.f64 	%fd86, %fd83, %fd83, %fd85;
	sqrt.rn.f64 	%fd87, %fd86;
	cvt.rzi.s32.f64 	%r93, %fd87;
	min.s32 	%r94, %r93, 255;
	add.s64 	%rd9, %rd7, %rd8;
	prmt.b32 	%r95, %r94, %r94, 0x3340U;
	prmt.b32 	%r96, %r95, %r95, 0x5410U;
	st.global.u32 	[%rd9], %r96;
	add.s32 	%r99, %r75, %r4;
	setp.lt.s32 	%p6, %r99, %r16;
	@%p6 bra 	$L__BB0_7;
$L__BB0_8:
	add.s32 	%r97, %r97, %r8;
	setp.lt.s32 	%p7, %r97, %r17;
	@%p7 bra 	$L__BB0_2;
$L__BB0_9:
	ret;

}


// ===== COMPILED SASS (sm_100) =====

	.target	sm_100

	.elftype	@"ET_EXEC"


//--------------------- .note.nv.tkinfo           --------------------------
	.section	.note.nv.tkinfo,"",@"SHT_NOTE"
	.sectionflags	@"SHF_NOTE_NV_TKINFO"
	.tkinfo
        /*0018*/ 	.word	0x00000002
        /*0030*/ 	.string	""
        /*0030*/ 	.string	"ptxas"
        /*0030*/ 	.string	"Cuda compilation tools, release 13.0, V13.0.88"
        /*0030*/ 	.string	"Build cuda_13.0.r13.0/compiler.36424714_0"
        /*0030*/ 	.string	"-arch sm_100 -m 64 "



//--------------------- .note.nv.cuinfo           --------------------------
	.section	.note.nv.cuinfo,"",@"SHT_NOTE"
	.sectionflags	@"SHF_NOTE_NV_CUINFO"
        /*0018*/ 	.short	0x0002
        /*001a*/ 	.short	0x0064
        /*001c*/ 	.short	0x0082
	.zero		2


//--------------------- .nv.info                  --------------------------
	.section	.nv.info,"",@"SHT_CUDA_INFO"
	.align	4


	//----- nvinfo : EIATTR_REGCOUNT
	.align		4
        /*0000*/ 	.byte	0x04, 0x2f
        /*0002*/ 	.short	(.L_1 - .L_0)
	.align		4
.L_0:
        /*0004*/ 	.word	index@(_Z6kernelyP6uchar4ii)
        /*0008*/ 	.word	0x00000020


	//----- nvinfo : EIATTR_FRAME_SIZE
	.align		4
.L_1:
        /*000c*/ 	.byte	0x04, 0x11
        /*000e*/ 	.short	(.L_3 - .L_2)
	.align		4
.L_2:
        /*0010*/ 	.word	index@($__internal_0_$__cuda_sm20_dsqrt_rn_f64_mediumpath_v1)
        /*0014*/ 	.word	0x00000000


	//----- nvinfo : EIATTR_FRAME_SIZE
	.align		4
.L_3:
        /*0018*/ 	.byte	0x04, 0x11
        /*001a*/ 	.short	(.L_5 - .L_4)
	.align		4
.L_4:
        /*001c*/ 	.word	index@(_Z6kernelyP6uchar4ii)
        /*0020*/ 	.word	0x00000000


	//----- nvinfo : EIATTR_MIN_STACK_SIZE
	.align		4
.L_5:
        /*0024*/ 	.byte	0x04, 0x12
        /*0026*/ 	.short	(.L_7 - .L_6)
	.align		4
.L_6:
        /*0028*/ 	.word	index@(_Z6kernelyP6uchar4ii)
        /*002c*/ 	.word	0x00000000
.L_7:


//--------------------- .nv.compat                --------------------------
	.section	.nv.compat,"",@"SHT_CUDA_COMPAT_INFO"
	.align	4
        /*0000*/ 	.byte	0x02, 0x09, 0x00, 0x00, 0x02, 0x02, 0x02, 0x00, 0x02, 0x05, 0x05, 0x00, 0x03, 0x07, 0x01, 0x01
        /*0010*/ 	.byte	0x02, 0x03, 0x00, 0x00, 0x02, 0x06, 0x01, 0x00, 0x04, 0x0b, 0x08, 0x00, 0x01, 0x00, 0x00, 0x00
        /*0020*/ 	.byte	0x00, 0x00, 0x00, 0x00


//--------------------- .nv.info._Z6kernelyP6uchar4ii --------------------------
	.section	.nv.info._Z6kernelyP6uchar4ii,"",@"SHT_CUDA_INFO"
	.sectionflags	@""
	.align	4


	//----- nvinfo : EIATTR_CUDA_API_VERSION
	.align		4
        /*0000*/ 	.byte	0x04, 0x37
        /*0002*/ 	.short	(.L_9 - .L_8)
.L_8:
        /*0004*/ 	.word	0x00000082


	//----- nvinfo : EIATTR_KPARAM_INFO
	.align		4
.L_9:
        /*0008*/ 	.byte	0x04, 0x17
        /*000a*/ 	.short	(.L_11 - .L_10)
.L_10:
        /*000c*/ 	.word	0x00000000
        /*0010*/ 	.short	0x0003
        /*0012*/ 	.short	0x0014
        /*0014*/ 	.byte	0x00, 0xf0, 0x11, 0x00


	//----- nvinfo : EIATTR_KPARAM_INFO
	.align		4
.L_11:
        /*0018*/ 	.byte	0x04, 0x17
        /*001a*/ 	.short	(.L_13 - .L_12)
.L_12:
        /*001c*/ 	.word	0x00000000
        /*0020*/ 	.short	0x0002
        /*0022*/ 	.short	0x0010
        /*0024*/ 	.byte	0x00, 0xf0, 0x11, 0x00


	//----- nvinfo : EIATTR_KPARAM_INFO
	.align		4
.L_13:
        /*0028*/ 	.byte	0x04, 0x17
        /*002a*/ 	.short	(.L_15 - .L_14)
.L_14:
        /*002c*/ 	.word	0x00000000
        /*0030*/ 	.short	0x0001
        /*0032*/ 	.short	0x0008
        /*0034*/ 	.byte	0x00, 0xf5, 0x21, 0x00


	//----- nvinfo : EIATTR_KPARAM_INFO
	.align		4
.L_15:
        /*0038*/ 	.byte	0x04, 0x17
        /*003a*/ 	.short	(.L_17 - .L_16)
.L_16:
        /*003c*/ 	.word	0x00000000
        /*0040*/ 	.short	0x0000
        /*0042*/ 	.short	0x0000
        /*0044*/ 	.byte	0x00, 0xf0, 0x21, 0x00


	//----- nvinfo : EIATTR_SPARSE_MMA_MASK
	.align		4
.L_17:
        /*0048*/ 	.byte	0x03, 0x50
        /*004a*/ 	.short	0x0000


	//----- nvinfo : EIATTR_MAXREG_COUNT
	.align		4
        /*004c*/ 	.byte	0x03, 0x1b
        /*004e*/ 	.short	0x00ff


	//----- nvinfo : EIATTR_MERCURY_ISA_VERSION
	.align		4
        /*0050*/ 	.byte	0x03, 0x5f
        /*0052*/ 	.short	0x0101


	//----- nvinfo : EIATTR_VRC_CTA_INIT_COUNT
	.align		4
        /*0054*/ 	.byte	0x02, 0x4a
	.zero		1
	.zero		1


	//----- nvinfo : EIATTR_EXIT_INSTR_OFFSETS
	.align		4
        /*0058*/ 	.byte	0x04, 0x1c
        /*005a*/ 	.short	(.L_19 - .L_18)


	//   ....[0]....
.L_18:
        /*005c*/ 	.word	0x000000d0


	//   ....[1]....
        /*0060*/ 	.word	0x000016d0


	//----- nvinfo : EIATTR_CRS_STACK_SIZE
	.align		4
.L_19:
        /*0064*/ 	.byte	0x04, 0x1e
        /*0066*/ 	.short	(.L_21 - .L_20)
.L_20:
        /*0068*/ 	.word	0x00000000


	//----- nvinfo : EIATTR_CBANK_PARAM_SIZE
	.align		4
.L_21:
        /*006c*/ 	.byte	0x03, 0x19
        /*006e*/ 	.short	0x0018


	//----- nvinfo : EIATTR_PARAM_CBANK
	.align		4
        /*0070*/ 	.byte	0x04, 0x0a
        /*0072*/ 	.short	(.L_23 - .L_22)
	.align		4
.L_22:
        /*0074*/ 	.word	index@(.nv.constant0._Z6kernelyP6uchar4ii)
        /*0078*/ 	.short	0x0380
        /*007a*/ 	.short	0x0018


	//----- nvinfo : EIATTR_SW_WAR
	.align		4
.L_23:
        /*007c*/ 	.byte	0x04, 0x36
        /*007e*/ 	.short	(.L_25 - .L_24)
.L_24:
        /*0080*/ 	.word	0x00000008
.L_25:


//--------------------- .nv.callgraph             --------------------------
	.section	.nv.callgraph,"",@"SHT_CUDA_CALLGRAPH"
	.align	4
	.sectionentsize	8
	.align		4
        /*0000*/ 	.word	0x00000000
	.align		4
        /*0004*/ 	.word	0xffffffff
	.align		4
        /*0008*/ 	.word	0x00000000
	.align		4
        /*000c*/ 	.word	0xfffffffe
	.align		4
        /*0010*/ 	.word	0x00000000
	.align		4
        /*0014*/ 	.word	0xfffffffd
	.align		4
        /*0018*/ 	.word	0x00000000
	.align		4
        /*001c*/ 	.word	0xfffffffc


//--------------------- .text._Z6kernelyP6uchar4ii --------------------------
	.section	.text._Z6kernelyP6uchar4ii,"ax",@progbits
	.align	128
        .global         _Z6kernelyP6uchar4ii
        .type           _Z6kernelyP6uchar4ii,@function
        .size           _Z6kernelyP6uchar4ii,(.L_x_17 - _Z6kernelyP6uchar4ii)
        .other          _Z6kernelyP6uchar4ii,@"STO_CUDA_ENTRY STV_DEFAULT"
_Z6kernelyP6uchar4ii:
.text._Z6kernelyP6uchar4ii:
[----:B------:R-:W-:Y:S01]  /*0000*/  LDC R1, c[0x0][0x37c] ;  /* 0x0000df00ff017b82 */ /* 0x000fe20000000800 */
[----:B------:R-:W0:Y:S01]  /*0010*/  S2R R6, SR_CTAID.Y ;  /* 0x0000000000067919 */ /* 0x000e220000002600 */
[----:B------:R-:W1:Y:S01]  /*0020*/  LDCU UR4, c[0x0][0x360] ;  /* 0x00006c00ff0477ac */ /* 0x000e620008000800 */
[----:B------:R-:W0:Y:S01]  /*0030*/  S2R R5, SR_TID.Y ;  /* 0x0000000000057919 */ /* 0x000e220000002200 */
[----:B------:R-:W0:Y:S04]  /*0040*/  LDCU UR6, c[0x0][0x364] ;  /* 0x00006c80ff0677ac */ /* 0x000e280008000800 */
[----:B------:R-:W1:Y:S01]  /*0050*/  LDC R2, c[0x0][0x370] ;  /* 0x0000dc00ff027b82 */ /* 0x000e620000000800 */
[----:B------:R-:W2:Y:S01]  /*0060*/  S2R R0, SR_CTAID.X ;  /* 0x0000000000007919 */ /* 0x000ea20000002500 */
[----:B------:R-:W3:Y:S01]  /*0070*/  LDCU UR5, c[0x0][0x394] ;  /* 0x00007280ff0577ac */ /* 0x000ee20008000800 */
[----:B------:R-:W2:Y:S01]  /*0080*/  S2R R3, SR_TID.X ;  /* 0x0000000000037919 */ /* 0x000ea20000002100 */
[----:B-1----:R-:W-:-:S02]  /*0090*/  IMAD R2, R2, UR4, RZ ;  /* 0x0000000402027c24 */ /* 0x002fc4000f8e02ff */
[----:B0-----:R-:W-:-:S05]  /*00a0*/  IMAD R6, R6, UR6, R5 ;  /* 0x0000000606067c24 */ /* 0x001fca000f8e0205 */
[----:B---3--:R-:W-:Y:S01]  /*00b0*/  ISETP.GE.AND P0, PT, R6, UR5, PT ;  /* 0x0000000506007c0c */ /* 0x008fe2000bf06270 */
[----:B--2---:R-:W-:-:S12]  /*00c0*/  IMAD R0, R0, UR4, R3 ;  /* 0x0000000400007c24 */ /* 0x004fd8000f8e0203 */
[----:B------:R-:W-:Y:S05]  /*00d0*/  @P0 EXIT ;  /* 0x000000000000094d */ /* 0x000fea0003800000 */
[----:B------:R-:W0:Y:S01]  /*00e0*/  I2F.U32.RP R9, R2 ;  /* 0x0000000200097306 */ /* 0x000e220000209000 */
[----:B------:R-:W1:Y:S01]  /*00f0*/  LDCU UR4, c[0x0][0x390] ;  /* 0x00007200ff0477ac */ /* 0x000e620008000800 */
[--C-:B------:R-:W-:Y:S01]  /*0100*/  IMAD.IADD R3, R0, 0x1, R2.reuse ;  /* 0x0000000100037824 */ /* 0x100fe200078e0202 */
[----:B------:R-:W-:Y:S01]  /*0110*/  ISETP.NE.U32.AND P2, PT, R2, RZ, PT ;  /* 0x000000ff0200720c */ /* 0x000fe20003f45070 */
[----:B------:R-:W-:Y:S01]  /*0120*/  IMAD.MOV R11, RZ, RZ, -R2 ;  /* 0x000000ffff0b7224 */ /* 0x000fe200078e0a02 */
[----:B------:R-:W2:Y:S01]  /*0130*/  LDCU.64 UR8, c[0x0][0x358] ;  /* 0x00006b00ff0877ac */ /* 0x000ea20008000a00 */
[----:B------:R-:W3:Y:S02]  /*0140*/  LDCU UR7, c[0x0][0x390] ;  /* 0x00007200ff0777ac */ /* 0x000ee40008000800 */
[----:B0-----:R-:W0:Y:S01]  /*0150*/  MUFU.RCP R9, R9 ;  /* 0x0000000900097308 */ /* 0x001e220000001000 */
[C---:B-1----:R-:W-:Y:S02]  /*0160*/  ISETP.GE.AND P0, PT, R3.reuse, UR4, PT ;  /* 0x0000000403007c0c */ /* 0x042fe4000bf06270 */
[----:B------:R-:W-:Y:S01]  /*0170*/  VIMNMX R8, PT, PT, R3, UR4, !PT ;  /* 0x0000000403087c48 */ /* 0x000fe2000ffe0100 */
[----:B------:R-:W1:Y:S01]  /*0180*/  LDCU UR4, c[0x0][0x374] ;  /* 0x00006e80ff0477ac */ /* 0x000e620008000800 */
[----:B------:R-:W-:Y:S01]  /*0190*/  SEL R7, RZ, 0x1, P0 ;  /* 0x00000001ff077807 */ /* 0x000fe20000000000 */
[----:B0-----:R-:W-:Y:S01]  /*01a0*/  VIADD R4, R9, 0xffffffe ;  /* 0x0ffffffe09047836 */ /* 0x001fe20000000000 */
[----:B------:R-:W-:-:S03]  /*01b0*/  IADD3 R9, PT, PT, R0, 0x1, RZ ;  /* 0x0000000100097810 */ /* 0x000fc60007ffe0ff */
[----:B------:R0:W4:Y:S01]  /*01c0*/  F2I.FTZ.U32.TRUNC.NTZ R5, R4 ;  /* 0x0000000400057305 */ /* 0x000122000021f000 */
[----:B-1----:R-:W-:Y:S01]  /*01d0*/  UIMAD UR6, UR6, UR4, URZ ;  /* 0x00000004060672a4 */ /* 0x002fe2000f8e02ff */
[----:B0-----:R-:W-:Y:S02]  /*01e0*/  IMAD.MOV.U32 R4, RZ, RZ, RZ ;  /* 0x000000ffff047224 */ /* 0x001fe400078e00ff */
[----:B----4-:R-:W-:-:S04]  /*01f0*/  IMAD R11, R11, R5, RZ ;  /* 0x000000050b0b7224 */ /* 0x010fc800078e02ff */
[----:B------:R-:W-:Y:S01]  /*0200*/  IMAD.HI.U32 R10, R5, R11, R4 ;  /* 0x0000000b050a7227 */ /* 0x000fe200078e0004 */
[----:B------:R-:W-:-:S05]  /*0210*/  IADD3 R5, PT, PT, R8, -R3, -R7 ;  /* 0x8000000308057210 */ /* 0x000fca0007ffe807 */
[----:B------:R-:W-:-:S04]  /*0220*/  IMAD.HI.U32 R4, R10, R5, RZ ;  /* 0x000000050a047227 */ /* 0x000fc800078e00ff */
[----:B------:R-:W-:-:S04]  /*0230*/  IMAD.MOV R8, RZ, RZ, -R4 ;  /* 0x000000ffff087224 */ /* 0x000fc800078e0a04 */
[----:B------:R-:W-:Y:S01]  /*0240*/  IMAD R5, R2, R8, R5 ;  /* 0x0000000802057224 */ /* 0x000fe200078e0205 */
[----:B------:R-:W-:-:S04]  /*0250*/  I2FP.F32.S32 R8, R0 ;  /* 0x0000000000087245 */ /* 0x000fc80000201400 */
[----:B------:R-:W-:-:S13]  /*0260*/  ISETP.GE.U32.AND P0, PT, R5, R2, PT ;  /* 0x000000020500720c */ /* 0x000fda0003f06070 */
[----:B------:R-:W-:Y:S02]  /*0270*/  @P0 IMAD.IADD R5, R5, 0x1, -R2 ;  /* 0x0000000105050824 */ /* 0x000fe400078e0a02 */
[----:B------:R-:W-:-:S03]  /*0280*/  @P0 VIADD R4, R4, 0x1 ;  /* 0x0000000104040836 */ /* 0x000fc60000000000 */
[----:B------:R-:W-:Y:S01]  /*0290*/  ISETP.GE.U32.AND P1, PT, R5, R2, PT ;  /* 0x000000020500720c */ /* 0x000fe20003f26070 */
[----:B------:R-:W-:Y:S01]  /*02a0*/  IMAD.MOV.U32 R5, RZ, RZ, R6 ;  /* 0x000000ffff057224 */ /* 0x000fe200078e0006 */
[----:B------:R-:W-:-:S11]  /*02b0*/  I2FP.F32.S32 R6, R9 ;  /* 0x0000000900067245 */ /* 0x000fd60000201400 */
[----:B------:R-:W-:Y:S01]  /*02c0*/  @P1 VIADD R4, R4, 0x1 ;  /* 0x0000000104041836 */ /* 0x000fe20000000000 */
[----:B------:R-:W-:-:S05]  /*02d0*/  @!P2 LOP3.LUT R4, RZ, R2, RZ, 0x33, !PT ;  /* 0x00000002ff04a212 */ /* 0x000fca00078e33ff */
[----:B--23--:R-:W-:-:S07]  /*02e0*/  IMAD.IADD R4, R7, 0x1, R4 ;  /* 0x0000000107047824 */ /* 0x00cfce00078e0204 */
.L_x_11:
[----:B0-----:R-:W0:Y:S01]  /*02f0*/  LDCU UR4, c[0x0][0x390] ;  /* 0x00007200ff0477ac */ /* 0x001e220008000800 */
[----:B------:R-:W-:Y:S01]  /*0300*/  BSSY.RECONVERGENT B0, `(.L_x_0) ;  /* 0x0000138000007945 */ /* 0x000fe20003800200 */
[----:B0-----:R-:W-:-:S13]  /*0310*/  ISETP.GE.AND P0, PT, R0, UR4, PT ;  /* 0x0000000400007c0c */ /* 0x001fda000bf06270 */
[----:B------:R-:W-:Y:S05]  /*0320*/  @P0 BRA `(.L_x_1) ;  /* 0x0000001000d40947 */ /* 0x000fea0003800000 */
[----:B------:R-:W-:Y:S01]  /*0330*/  LOP3.LUT R7, R4, 0x1, RZ, 0xc0, !PT ;  /* 0x0000000104077812 */ /* 0x000fe200078ec0ff */
[----:B------:R-:W-:Y:S03]  /*0340*/  BSSY.RECONVERGENT B1, `(.L_x_2) ;  /* 0x0000065000017945 */ /* 0x000fe60003800200 */
[----:B------:R-:W-:Y:S01]  /*0350*/  ISETP.NE.U32.AND P0, PT, R7, 0x1, PT ;  /* 0x000000010700780c */ /* 0x000fe20003f05070 */
[----:B------:R-:W-:-:S12]  /*0360*/  IMAD.MOV.U32 R7, RZ, RZ, R0 ;  /* 0x000000ffff077224 */ /* 0x000fd800078e0000 */
[----:B------:R-:W-:Y:S05]  /*0370*/  @!P0 BRA `(.L_x_3) ;  /* 0x0000000400848947 */ /* 0x000fea0003800000 */
[----:B------:R-:W0:Y:S01]  /*0380*/  LDCU UR4, c[0x0][0x380] ;  /* 0x00007000ff0477ac */ /* 0x000e220008000800 */
[----:B------:R-:W-:Y:S01]  /*0390*/  IMAD.MOV.U32 R23, RZ, RZ, -0x3e000000 ;  /* 0xc2000000ff177424 */ /* 0x000fe200078e00ff */
[----:B------:R-:W-:Y:S01]  /*03a0*/  I2FP.F32.U32 R9, R5 ;  /* 0x0000000500097245 */ /* 0x000fe20000201000 */
[----:B------:R-:W-:Y:S01]  /*03b0*/  VIADD R15, R5, 0x1 ;  /* 0x00000001050f7836 */ /* 0x000fe20000000000 */
[----:B------:R-:W-:Y:S01]  /*03c0*/  UMOV UR5, URZ ;  /* 0x000000ff00057c82 */ /* 0x000fe20008000000 */
[----:B------:R-:W-:Y:S02]  /*03d0*/  IMAD.MOV.U32 R14, RZ, RZ, R8 ;  /* 0x000000ffff0e7224 */ /* 0x000fe400078e0008 */
[----:B------:R-:W-:Y:S01]  /*03e0*/  IMAD.MOV.U32 R7, RZ, RZ, R9 ;  /* 0x000000ffff077224 */ /* 0x000fe200078e0009 */
[----:B------:R-:W-:Y:S01]  /*03f0*/  I2FP.F32.U32 R15, R15 ;  /* 0x0000000f000f7245 */ /* 0x000fe20000201000 */
[----:B------:R-:W-:-:S03]  /*0400*/  IMAD.MOV.U32 R10, RZ, RZ, R6 ;  /* 0x000000ffff0a7224 */ /* 0x000fc600078e0006 */
[----:B------:R-:W-:Y:S01]  /*0410*/  MOV R11, R15 ;  /* 0x0000000f000b7202 */ /* 0x000fe20000000f00 */
[----:B0-----:R-:W5:Y:S01]  /*0420*/  TEX.LL R18, R16, R8, R23, UR4, 2D, 0x7 ;  /* 0x28ff041708107f60 */ /* 0x001f6200089e0712 */
[----:B------:R-:W5:Y:S01]  /*0430*/  TEX.LL R22, R12, R6, R23, UR4, 2D, 0x7 ;  /* 0x28ff0417060c7f60 */ /* 0x000f6200089e0716 */
[----:B------:R-:W5:Y:S03]  /*0440*/  TEX.LL R9, R14, R14, R23, UR4, 2D, 0x7 ;  /* 0x28ff04170e0e7f60 */ /* 0x000f6600089e0709 */
[----:B------:R0:W5:Y:S01]  /*0450*/  TEX.LL R7, R10, R10, R23, UR4, 2D, 0x7 ;  /* 0x28ff04170a0a7f60 */ /* 0x00016200089e0707 */
[----:B------:R-:W-:Y:S01]  /*0460*/  UMOV UR10, 0xe5604189 ;  /* 0xe5604189000a7882 */ /* 0x000fe20000000000 */
[----:B------:R-:W-:Y:S01]  /*0470*/  UMOV UR11, 0x3fd322d0 ;  /* 0x3fd322d0000b7882 */ /* 0x000fe20000000000 */
[----:B------:R-:W-:Y:S01]  /*0480*/  BSSY.RECONVERGENT B2, `(.L_x_4) ;  /* 0x0000046000027945 */ /* 0x000fe20003800200 */
[----:B0-----:R-:W-:Y:S01]  /*0490*/  UMOV UR4, 0x39581062 ;  /* 0x3958106200047882 */ /* 0x001fe20000000000 */
[----:B------:R-:W-:Y:S01]  /*04a0*/  UMOV UR5, 0x3fe2c8b4 ;  /* 0x3fe2c8b400057882 */ /* 0x000fe20000000000 */
[----:B------:R-:W-:-:S04]  /*04b0*/  DEPBAR.LE SB5, 0x3 ;  /* 0x0000d0c00000791a */ /* 0x000fc80000000000 */
[----:B------:R-:W-:Y:S02]  /*04c0*/  LOP3.LUT R20, R17, 0xff, RZ, 0xc0, !PT ;  /* 0x000000ff11147812 */ /* 0x000fe400078ec0ff */
[----:B------:R-:W-:Y:S02]  /*04d0*/  LOP3.LUT R26, R16, 0xff, RZ, 0xc0, !PT ;  /* 0x000000ff101a7812 */ /* 0x000fe400078ec0ff */
[----:B------:R-:W-:Y:S02]  /*04e0*/  LOP3.LUT R24, R18, 0xff, RZ, 0xc0, !PT ;  /* 0x000000ff12187812 */ /* 0x000fe400078ec0ff */
[----:B------:R-:W0:Y:S01]  /*04f0*/  I2F.F64.U16 R20, R20 ;  /* 0x0000001400147312 */ /* 0x000e220000101800 */
[----:B------:R-:W-:-:S04]  /*0500*/  DEPBAR.LE SB5, 0x1 ;  /* 0x0000d0400000791a */ /* 0x000fc80000000000 */
[----:B------:R-:W-:Y:S02]  /*0510*/  LOP3.LUT R18, R13, 0xff, RZ, 0xc0, !PT ;  /* 0x000000ff0d127812 */ /* 0x000fe400078ec0ff */
[----:B------:R-:W-:Y:S02]  /*0520*/  LOP3.LUT R16, R12, 0xff, RZ, 0xc0, !PT ;  /* 0x000000ff0c107812 */ /* 0x000fe400078ec0ff */
[----:B------:R-:W-:Y:S02]  /*0530*/  LOP3.LUT R29, R15, 0xff, RZ, 0xc0, !PT ;  /* 0x000000ff0f1d7812 */ /* 0x000fe400078ec0ff */
[----:B------:R-:W-:Y:S01]  /*0540*/  LOP3.LUT R12, R22, 0xff, RZ, 0xc0, !PT ;  /* 0x000000ff160c7812 */ /* 0x000fe200078ec0ff */
[----:B------:R-:W1:Y:S01]  /*0550*/  I2F.F64.U16 R26, R26 ;  /* 0x0000001a001a7312 */ /* 0x000e620000101800 */
[----:B-----5:R-:W-:Y:S02]  /*0560*/  LOP3.LUT R22, R11, 0xff, RZ, 0xc0, !PT ;  /* 0x000000ff0b167812 */ /* 0x020fe400078ec0ff */
[----:B------:R-:W-:-:S02]  /*0570*/  LOP3.LUT R28, R14, 0xff, RZ, 0xc0, !PT ;  /* 0x000000ff0e1c7812 */ /* 0x000fc400078ec0ff */
[----:B------:R-:W-:Y:S01]  /*0580*/  LOP3.LUT R9, R9, 0xff, RZ, 0xc0, !PT ;  /* 0x000000ff09097812 */ /* 0x000fe200078ec0ff */
[----:B0-----:R-:W-:Y:S02]  /*0590*/  DMUL R20, R20, UR4 ;  /* 0x0000000414147c28 */ /* 0x001fe40008000000 */
[----:B------:R-:W0:Y:S01]  /*05a0*/  I2F.F64.U16 R18, R18 ;  /* 0x0000001200127312 */ /* 0x000e220000101800 */
[----:B------:R-:W-:-:S05]  /*05b0*/  LOP3.LUT R7, R7, 0xff, RZ, 0xc0, !PT ;  /* 0x000000ff07077812 */ /* 0x000fca00078ec0ff */
[----:B-1----:R-:W-:Y:S02]  /*05c0*/  DFMA R26, R26, UR10, R20 ;  /* 0x0000000a1a1a7c2b */ /* 0x002fe40008000014 */
[----:B------:R-:W1:Y:S01]  /*05d0*/  I2F.F64.U16 R16, R16 ;  /* 0x0000001000107312 */ /* 0x000e620000101800 */
[----:B0-----:R-:W-:-:S07]  /*05e0*/  DMUL R18, R18, UR4 ;  /* 0x0000000412127c28 */ /* 0x001fce0008000000 */
[----:B------:R-:W0:Y:S01]  /*05f0*/  I2F.F64.U16 R20, R29 ;  /* 0x0000001d00147312 */ /* 0x000e220000101800 */
[----:B-1----:R-:W-:-:S07]  /*0600*/  DFMA R16, R16, UR10, R18 ;  /* 0x0000000a10107c2b */ /* 0x002fce0008000012 */
[----:B------:R-:W1:Y:S01]  /*0610*/  I2F.F64.U16 R14, R28 ;  /* 0x0000001c000e7312 */ /* 0x000e620000101800 */
[----:B0-----:R-:W-:-:S07]  /*0620*/  DMUL R20, R20, UR4 ;  /* 0x0000000414147c28 */ /* 0x001fce0008000000 */
[----:B------:R-:W0:Y:S01]  /*0630*/  I2F.F64.U16 R22, R22 ;  /* 0x0000001600167312 */ /* 0x000e220000101800 */
[----:B-1----:R-:W-:-:S07]  /*0640*/  DFMA R14, R14, UR10, R20 ;  /* 0x0000000a0e0e7c2b */ /* 0x002fce0008000014 */
[----:B------:R1:W2:Y:S01]  /*0650*/  I2F.F64.U16 R18, R9 ;  /* 0x0000000900127312 */ /* 0x0002a20000101800 */
[----:B0-----:R-:W-:Y:S01]  /*0660*/  DMUL R22, R22, UR4 ;  /* 0x0000000416167c28 */ /* 0x001fe20008000000 */
[----:B-1----:R-:W-:-:S06]  /*0670*/  LOP3.LUT R9, R10, 0xff, RZ, 0xc0, !PT ;  /* 0x000000ff0a097812 */ /* 0x002fcc00078ec0ff */
[----:B------:R-:W0:Y:S01]  /*0680*/  I2F.F64.U16 R12, R12 ;  /* 0x0000000c000c7312 */ /* 0x000e220000101800 */
[----:B------:R-:W-:Y:S01]  /*0690*/  UMOV UR4, 0x9fbe76c9 ;  /* 0x9fbe76c900047882 */ /* 0x000fe20000000000 */
[----:B------:R-:W-:Y:S02]  /*06a0*/  UMOV UR5, 0x3fbd2f1a ;  /* 0x3fbd2f1a00057882 */ /* 0x000fe40000000000 */
[----:B--2---:R-:W-:-:S04]  /*06b0*/  DFMA R14, R18, UR4, R14 ;  /* 0x00000004120e7c2b */ /* 0x004fc8000800000e */
[----:B------:R-:W1:Y:S01]  /*06c0*/  I2F.F64.U16 R10, R9 ;  /* 0x00000009000a7312 */ /* 0x000e620000101800 */
[----:B0-----:R-:W-:-:S07]  /*06d0*/  DFMA R12, R12, UR4, R16 ;  /* 0x000000040c0c7c2b */ /* 0x001fce0008000010 */
[----:B------:R-:W0:Y:S01]  /*06e0*/  I2F.F64.U16 R24, R24 ;  /* 0x0000001800187312 */ /* 0x000e220000101800 */
[----:B-1----:R-:W-:-:S07]  /*06f0*/  DFMA R10, R10, UR10, R22 ;  /* 0x0000000a0a0a7c2b */ /* 0x002fce0008000016 */
[----:B------:R-:W1:Y:S01]  /*0700*/  I2F.F64.U16 R20, R7 ;  /* 0x0000000700147312 */ /* 0x000e620000101800 */
[----:B------:R-:W-:Y:S02]  /*0710*/  DADD R12, -R14, R12 ;  /* 0x000000000e0c7229 */ /* 0x000fe4000000010c */
[----:B0-----:R-:W-:Y:S02]  /*0720*/  DFMA R24, R24, UR4, R26 ;  /* 0x0000000418187c2b */ /* 0x001fe4000800001a */
[----:B-1----:R-:W-:-:S04]  /*0730*/  DFMA R10, R20, UR4, R10 ;  /* 0x00000004140a7c2b */ /* 0x002fc8000800000a */
[----:B------:R-:W-:Y:S01]  /*0740*/  DMUL R20, R12, R12 ;  /* 0x0000000c0c147228 */ /* 0x000fe20000000000 */
[----:B------:R-:W-:Y:S02]  /*0750*/  IMAD.MOV.U32 R12, RZ, RZ, 0x0 ;  /* 0x00000000ff0c7424 */ /* 0x000fe400078e00ff */
[----:B------:R-:W-:Y:S01]  /*0760*/  IMAD.MOV.U32 R13, RZ, RZ, 0x3fd80000 ;  /* 0x3fd80000ff0d7424 */ /* 0x000fe200078e00ff */
[----:B------:R-:W-:-:S08]  /*0770*/  DADD R10, -R24, R10 ;  /* 0x00000000180a7229 */ /* 0x000fd0000000010a */
[----:B------:R-:W-:-:S06]  /*0780*/  DFMA R20, R10, R10, R20 ;  /* 0x0000000a0a14722b */ /* 0x000fcc0000000014 */
[----:B------:R-:W0:Y:S04]  /*0790*/  MUFU.RSQ64H R19, R21 ;  /* 0x0000001500137308 */ /* 0x000e280000001c00 */
[----:B------:R-:W-:-:S05]  /*07a0*/  VIADD R18, R21, 0xfcb00000 ;  /* 0xfcb0000015127836 */ /* 0x000fca0000000000 */
[----:B------:R-:W-:Y:S01]  /*07b0*/  ISETP.GE.U32.AND P0, PT, R18, 0x7ca00000, PT ;  /* 0x7ca000001200780c */ /* 0x000fe20003f06070 */
[----:B0-----:R-:W-:-:S08]  /*07c0*/  DMUL R10, R18, R18 ;  /* 0x00000012120a7228 */ /* 0x001fd00000000000 */
[----:B------:R-:W-:-:S08]  /*07d0*/  DFMA R10, R20, -R10, 1 ;  /* 0x3ff00000140a742b */ /* 0x000fd0000000080a */
[----:B------:R-:W-:Y:S02]  /*07e0*/  DFMA R12, R10, R12, 0.5 ;  /* 0x3fe000000a0c742b */ /* 0x000fe4000000000c */
[----:B------:R-:W-:-:S08]  /*07f0*/  DMUL R10, R18, R10 ;  /* 0x0000000a120a7228 */ /* 0x000fd00000000000 */
[----:B------:R-:W-:-:S08]  /*0800*/  DFMA R22, R12, R10, R18 ;  /* 0x0000000a0c16722b */ /* 0x000fd00000000012 */
[----:B------:R-:W-:Y:S02]  /*0810*/  DMUL R16, R20, R22 ;  /* 0x0000001614107228 */ /* 0x000fe40000000000 */
[----:B------:R-:W-:Y:S02]  /*0820*/  VIADD R11, R23, 0xfff00000 ;  /* 0xfff00000170b7836 */ /* 0x000fe40000000000 */
[----:B------:R-:W-:-:S04]  /*0830*/  IMAD.MOV.U32 R10, RZ, RZ, R22 ;  /* 0x000000ffff0a7224 */ /* 0x000fc800078e0016 */
[----:B------:R-:W-:-:S08]  /*0840*/  DFMA R12, R16, -R16, R20 ;  /* 0x80000010100c722b */ /* 0x000fd00000000014 */
[----:B------:R-:W-:Y:S01]  /*0850*/  DFMA R14, R12, R10, R16 ;  /* 0x0000000a0c0e722b */ /* 0x000fe20000000010 */
[----:B------:R-:W-:Y:S10]  /*0860*/  @!P0 BRA `(.L_x_5) ;  /* 0x00000000001c8947 */ /* 0x000ff40003800000 */
[----:B------:R-:W-:Y:S01]  /*0870*/  IMAD.MOV.U32 R23, RZ, RZ, R22 ;  /* 0x000000ffff177224 */ /* 0x000fe200078e0016 */
[----:B------:R-:W-:Y:S01]  /*0880*/  MOV R24, R13 ;  /* 0x0000000d00187202 */ /* 0x000fe20000000f00 */
[----:B------:R-:W-:Y:S01]  /*0890*/  IMAD.MOV.U32 R14, RZ, RZ, R21 ;  /* 0x000000ffff0e7224 */ /* 0x000fe200078e0015 */
[----:B------:R-:W-:Y:S01]  /*08a0*/  MOV R22, 0x8d0 ;  /* 0x000008d000167802 */ /* 0x000fe20000000f00 */
[----:B------:R-:W-:-:S07]  /*08b0*/  IMAD.MOV.U32 R19, RZ, RZ, R11 ;  /* 0x000000ffff137224 */ /* 0x000fce00078e000b */
[----:B------:R-:W-:Y:S05]  /*08c0*/  CALL.REL.NOINC `($__internal_0_$__cuda_sm20_dsqrt_rn_f64_mediumpath_v1) ;  /* 0x0000000c00847944 */ /* 0x000fea0003c00000 */
[----:B------:R-:W-:-:S07]  /*08d0*/  IMAD.MOV.U32 R15, RZ, RZ, R29 ;  /* 0x000000ffff0f7224 */ /* 0x000fce00078e001d */
.L_x_5:
[----:B------:R-:W-:Y:S05]  /*08e0*/  BSYNC.RECONVERGENT B2 ;  /* 0x0000000000027941 */ /* 0x000fea0003800200 */
.L_x_4:
[----:B------:R-:W0:Y:S01]  /*08f0*/  LDC.64 R10, c[0x0][0x388] ;  /* 0x0000e200ff0a7b82 */ /* 0x000e220000000a00 */
[----:B------:R-:W1:Y:S01]  /*0900*/  F2I.F64.TRUNC R14, R14 ;  /* 0x0000000e000e7311 */ /* 0x000e62000030d100 */
[----:B------:R-:W2:Y:S01]  /*0910*/  LDCU UR4, c[0x0][0x390] ;  /* 0x00007200ff0477ac */ /* 0x000ea20008000800 */
[----:B-1----:R-:W-:Y:S01]  /*0920*/  VIMNMX R7, PT, PT, R14, 0xff, PT ;  /* 0x000000ff0e077848 */ /* 0x002fe20003fe0100 */
[----:B--2---:R-:W-:-:S03]  /*0930*/  IMAD R9, R5, UR4, R0 ;  /* 0x0000000405097c24 */ /* 0x004fc6000f8e0200 */
[----:B------:R-:W-:Y:S01]  /*0940*/  PRMT R7, R7, 0x3340, R7 ;  /* 0x0000334007077816 */ /* 0x000fe20000000007 */
[----:B0-----:R-:W-:-:S03]  /*0950*/  IMAD.WIDE R10, R9, 0x4, R10 ;  /* 0x00000004090a7825 */ /* 0x001fc600078e020a */
[----:B------:R-:W-:Y:S01]  /*0960*/  PRMT R9, R7, 0x5410, R7 ;  /* 0x0000541007097816 */ /* 0x000fe20000000007 */
[----:B------:R-:W-:-:S04]  /*0970*/  IMAD.MOV.U32 R7, RZ, RZ, R3 ;  /* 0x000000ffff077224 */ /* 0x000fc800078e0003 */
[----:B------:R0:W-:Y:S03]  /*0980*/  STG.E desc[UR8][R10.64], R9 ;  /* 0x000000090a007986 */ /* 0x0001e6000c101908 */
.L_x_3:
[----:B------:R-:W-:Y:S05]  /*0990*/  BSYNC.RECONVERGENT B1 ;  /* 0x0000000000017941 */ /* 0x000fea0003800200 */
.L_x_2:
[----:B------:R-:W-:-:S13]  /*09a0*/  ISETP.NE.AND P0, PT, R4, RZ, PT ;  /* 0x000000ff0400720c */ /* 0x000fda0003f05270 */
[----:B------:R-:W-:Y:S05]  /*09b0*/  @!P0 BRA `(.L_x_1) ;  /* 0x0000000c00308947 */ /* 0x000fea0003800000 */
[----:B------:R-:W-:Y:S01]  /*09c0*/  VIADD R15, R5, 0x1 ;  /* 0x00000001050f7836 */ /* 0x000fe20000000000 */
[----:B------:R-:W-:-:S04]  /*09d0*/  I2FP.F32.U32 R13, R5 ;  /* 0x00000005000d7245 */ /* 0x000fc80000201000 */
[----:B------:R-:W-:-:S07]  /*09e0*/  I2FP.F32.U32 R15, R15 ;  /* 0x0000000f000f7245 */ /* 0x000fce0000201000 */
.L_x_10:
[----:B------:R-:W1:Y:S01]  /*09f0*/  LDCU UR4, c[0x0][0x380] ;  /* 0x00007000ff0477ac */ /* 0x000e620008000800 */
[----:B------:R-:W-:Y:S01]  /*0a00*/  I2FP.F32.S32 R12, R7 ;  /* 0x00000007000c7245 */ /* 0x000fe20000201400 */
[----:B------:R-:W-:Y:S01]  /*0a10*/  IMAD.MOV.U32 R28, RZ, RZ, -0x3e000000 ;  /* 0xc2000000ff1c7424 */ /* 0x000fe200078e00ff */
[----:B0-----:R-:W-:Y:S01]  /*0a20*/  MOV R11, R15 ;  /* 0x0000000f000b7202 */ /* 0x001fe20000000f00 */
[----:B------:R-:W-:Y:S01]  /*0a30*/  UMOV UR5, URZ ;  /* 0x000000ff00057c82 */ /* 0x000fe20008000000 */
[----:B------:R-:W-:Y:S02]  /*0a40*/  VIADD R9, R7, 0x1 ;  /* 0x0000000107097836 */ /* 0x000fe40000000000 */
[----:B------:R-:W-:Y:S02]  /*0a50*/  IMAD.MOV.U32 R14, RZ, RZ, R12 ;  /* 0x000000ffff0e7224 */ /* 0x000fe400078e000c */
[----:B------:R-:W-:Y:S01]  /*0a60*/  IMAD.MOV.U32 R21, RZ, RZ, R13 ;  /* 0x000000ffff157224 */ /* 0x000fe200078e000d */
[----:B------:R-:W-:-:S05]  /*0a70*/  I2FP.F32.S32 R20, R9 ;  /* 0x0000000900147245 */ /* 0x000fca0000201400 */
[----:B------:R-:W-:Y:S01]  /*0a80*/  IMAD.MOV.U32 R10, RZ, RZ, R20 ;  /* 0x000000ffff0a7224 */ /* 0x000fe200078e0014 */
[----:B-1----:R-:W5:Y:S01]  /*0a90*/  TEX.LL R12, R16, R12, R28, UR4, 2D, 0x7 ;  /* 0x28ff041c0c107f60 */ /* 0x002f6200089e070c */
[----:B------:R-:W5:Y:S01]  /*0aa0*/  TEX.LL R23, R18, R14, R28, UR4, 2D, 0x7 ;  /* 0x28ff041c0e127f60 */ /* 0x000f6200089e0717 */
[----:B------:R-:W5:Y:S03]  /*0ab0*/  TEX.LL R14, R20, R20, R28, UR4, 2D, 0x7 ;  /* 0x28ff041c14147f60 */ /* 0x000f6600089e070e */
[----:B------:R0:W5:Y:S01]  /*0ac0*/  TEX.LL R22, R10, R10, R28, UR4, 2D, 0x7 ;  /* 0x28ff041c0a0a7f60 */ /* 0x00016200089e0716 */
[----:B------:R-:W-:Y:S01]  /*0ad0*/  UMOV UR10, 0xe5604189 ;  /* 0xe5604189000a7882 */ /* 0x000fe20000000000 */
[----:B------:R-:W-:Y:S01]  /*0ae0*/  UMOV UR11, 0x3fd322d0 ;  /* 0x3fd322d0000b7882 */ /* 0x000fe20000000000 */
        /* <DEDUP_REMOVED lines=8> */
[----:B------:R-:W0:Y:S01]  /*0b70*/  I2F.F64.U16 R24, R27 ;  /* 0x0000001b00187312 */ /* 0x000e220000101800 */
[----:B------:R-:W-:-:S04]  /*0b80*/  DEPBAR.LE SB5, 0x2 ;  /* 0x0000d0800000791a */ /* 0x000fc80000000000 */
[----:B------:R-:W-:Y:S02]  /*0b90*/  LOP3.LUT R29, R19, 0xff, RZ, 0xc0, !PT ;  /* 0x000000ff131d7812 */ /* 0x000fe400078ec0ff */
[----:B------:R-:W-:Y:S02]  /*0ba0*/  LOP3.LUT R28, R18, 0xff, RZ, 0xc0, !PT ;  /* 0x000000ff121c7812 */ /* 0x000fe400078ec0ff */
[----:B------:R-:W-:Y:S01]  /*0bb0*/  LOP3.LUT R23, R23, 0xff, RZ, 0xc0, !PT ;  /* 0x000000ff17177812 */ /* 0x000fe200078ec0ff */
[----:B------:R-:W-:-:S04]  /*0bc0*/  DEPBAR.LE SB5, 0x1 ;  /* 0x0000d0400000791a */ /* 0x000fc80000000000 */
[----:B------:R-:W-:Y:S01]  /*0bd0*/  LOP3.LUT R21, R21, 0xff, RZ, 0xc0, !PT ;  /* 0x000000ff15157812 */ /* 0x000fe200078ec0ff */
[----:B------:R-:W1:Y:S01]  /*0be0*/  I2F.F64.U16 R16, R26 ;  /* 0x0000001a00107312 */ /* 0x000e620000101800 */
[----:B------:R-:W-:Y:S02]  /*0bf0*/  LOP3.LUT R14, R14, 0xff, RZ, 0xc0, !PT ;  /* 0x000000ff0e0e7812 */ /* 0x000fe400078ec0ff */
[----:B------:R-:W-:Y:S01]  /*0c00*/  LOP3.LUT R12, R12, 0xff, RZ, 0xc0, !PT ;  /* 0x000000ff0c0c7812 */ /* 0x000fe200078ec0ff */
[----:B0-----:R-:W-:-:S04]  /*0c10*/  DMUL R24, R24, UR4 ;  /* 0x0000000418187c28 */ /* 0x001fc80008000000 */
[----:B------:R0:W-:Y:S04]  /*0c20*/  I2F.F64.U16 R18, R28 ;  /* 0x0000001c00127312 */ /* 0x0001e80000101800 */
[----:B-1----:R-:W-:-:S04]  /*0c30*/  DFMA R16, R16, UR10, R24 ;  /* 0x0000000a10107c2b */ /* 0x002fc80008000018 */
[----:B------:R1:W-:Y:S01]  /*0c40*/  I2F.F64.U16 R26, R23 ;  /* 0x00000017001a7312 */ /* 0x0003e20000101800 */
[----:B0----5:R-:W-:-:S07]  /*0c50*/  LOP3.LUT R28, R10, 0xff, RZ, 0xc0, !PT ;  /* 0x000000ff0a1c7812 */ /* 0x021fce00078ec0ff */
[----:B------:R0:W2:Y:S01]  /*0c60*/  I2F.F64.U16 R24, R29 ;  /* 0x0000001d00187312 */ /* 0x0000a20000101800 */
[----:B-1----:R-:W-:Y:S02]  /*0c70*/  LOP3.LUT R23, R20, 0xff, RZ, 0xc0, !PT ;  /* 0x000000ff14177812 */ /* 0x002fe400078ec0ff */
[----:B0-----:R-:W-:-:S05]  /*0c80*/  LOP3.LUT R29, R11, 0xff, RZ, 0xc0, !PT ;  /* 0x000000ff0b1d7812 */ /* 0x001fca00078ec0ff */
[----:B------:R-:W-:Y:S01]  /*0c90*/  I2F.F64.U16 R10, R28 ;  /* 0x0000001c000a7312 */ /* 0x000fe20000101800 */
[----:B--2---:R-:W-:-:S08]  /*0ca0*/  DMUL R24, R24, UR4 ;  /* 0x0000000418187c28 */ /* 0x004fd00008000000 */
[----:B------:R-:W-:Y:S01]  /*0cb0*/  DFMA R24, R18, UR10, R24 ;  /* 0x0000000a12187c2b */ /* 0x000fe20008000018 */
[----:B------:R-:W0:Y:S07]  /*0cc0*/  I2F.F64.U16 R18, R21 ;  /* 0x0000001500127312 */ /* 0x000e2e0000101800 */
[----:B------:R-:W-:Y:S01]  /*0cd0*/  DFMA R26, R26, UR12, R24 ;  /* 0x0000000c1a1a7c2b */ /* 0x000fe20008000018 */
[----:B------:R1:W2:Y:S01]  /*0ce0*/  I2F.F64.U16 R20, R29 ;  /* 0x0000001d00147312 */ /* 0x0002a20000101800 */
[----:B0-----:R-:W-:-:S07]  /*0cf0*/  DMUL R18, R18, UR4 ;  /* 0x0000000412127c28 */ /* 0x001fce0008000000 */
[----:B------:R-:W0:Y:S01]  /*0d00*/  I2F.F64.U16 R24, R23 ;  /* 0x0000001700187312 */ /* 0x000e220000101800 */
[----:B-1----:R-:W-:Y:S01]  /*0d10*/  LOP3.LUT R29, R22, 0xff, RZ, 0xc0, !PT ;  /* 0x000000ff161d7812 */ /* 0x002fe200078ec0ff */
[----:B--2---:R-:W-:-:S06]  /*0d20*/  DMUL R20, R20, UR4 ;  /* 0x0000000414147c28 */ /* 0x004fcc0008000000 */
[----:B------:R-:W1:Y:S02]  /*0d30*/  I2F.F64.U16 R22, R29 ;  /* 0x0000001d00167312 */ /* 0x000e640000101800 */
[----:B------:R-:W-:-:S06]  /*0d40*/  DFMA R10, R10, UR10, R20 ;  /* 0x0000000a0a0a7c2b */ /* 0x000fcc0008000014 */
[----:B------:R-:W2:Y:S01]  /*0d50*/  I2F.F64.U16 R20, R14 ;  /* 0x0000000e00147312 */ /* 0x000ea20000101800 */
[----:B0-----:R-:W-:Y:S02]  /*0d60*/  DFMA R18, R24, UR10, R18 ;  /* 0x0000000a18127c2b */ /* 0x001fe40008000012 */
[----:B-1----:R-:W-:-:S05]  /*0d70*/  DFMA R10, R22, UR12, R10 ;  /* 0x0000000c160a7c2b */ /* 0x002fca000800000a */
[----:B------:R-:W0:Y:S01]  /*0d80*/  I2F.F64.U16 R24, R12 ;  /* 0x0000000c00187312 */ /* 0x000e220000101800 */
[----:B--2---:R-:W-:Y:S02]  /*0d90*/  DFMA R18, R20, UR12, R18 ;  /* 0x0000000c14127c2b */ /* 0x004fe40008000012 */
[----:B0-----:R-:W-:-:S06]  /*0da0*/  DFMA R16, R24, UR12, R16 ;  /* 0x0000000c18107c2b */ /* 0x001fcc0008000010 */
[----:B------:R-:W-:Y:S02]  /*0db0*/  DADD R18, -R26, R18 ;  /* 0x000000001a127229 */ /* 0x000fe40000000112 */
[----:B------:R-:W-:-:S06]  /*0dc0*/  DADD R10, -R16, R10 ;  /* 0x00000000100a7229 */ /* 0x000fcc000000010a */
[----:B------:R-:W-:-:S08]  /*0dd0*/  DMUL R24, R18, R18 ;  /* 0x0000001212187228 */ /* 0x000fd00000000000 */
[----:B------:R-:W-:Y:S01]  /*0de0*/  DFMA R24, R10, R10, R24 ;  /* 0x0000000a0a18722b */ /* 0x000fe20000000018 */
[----:B------:R-:W-:Y:S02]  /*0df0*/  IMAD.MOV.U32 R10, RZ, RZ, 0x0 ;  /* 0x00000000ff0a7424 */ /* 0x000fe400078e00ff */
[----:B------:R-:W-:-:S03]  /*0e00*/  IMAD.MOV.U32 R11, RZ, RZ, 0x3fd80000 ;  /* 0x3fd80000ff0b7424 */ /* 0x000fc600078e00ff */
        /* <DEDUP_REMOVED lines=16> */
[----:B------:R-:W-:Y:S02]  /*0f10*/  IMAD.MOV.U32 R12, RZ, RZ, R16 ;  /* 0x000000ffff0c7224 */ /* 0x000fe400078e0010 */
[----:B------:R-:W-:Y:S02]  /*0f20*/  IMAD.MOV.U32 R24, RZ, RZ, R17 ;  /* 0x000000ffff187224 */ /* 0x000fe400078e0011 */
[----:B------:R-:W-:Y:S02]  /*0f30*/  IMAD.MOV.U32 R16, RZ, RZ, R18 ;  /* 0x000000ffff107224 */ /* 0x000fe400078e0012 */
[----:B------:R-:W-:Y:S01]  /*0f40*/  IMAD.MOV.U32 R17, RZ, RZ, R19 ;  /* 0x000000ffff117224 */ /* 0x000fe200078e0013 */
[----:B------:R-:W-:Y:S01]  /*0f50*/  MOV R19, R21 ;  /* 0x0000001500137202 */ /* 0x000fe20000000f00 */
[----:B------:R-:W-:Y:S01]  /*0f60*/  IMAD.MOV.U32 R18, RZ, RZ, R22 ;  /* 0x000000ffff127224 */ /* 0x000fe200078e0016 */
[----:B------:R-:W-:Y:S01]  /*0f70*/  MOV R22, 0xfa0 ;  /* 0x00000fa000167802 */ /* 0x000fe20000000f00 */
[----:B------:R-:W-:-:S07]  /*0f80*/  IMAD.MOV.U32 R14, RZ, RZ, R25 ;  /* 0x000000ffff0e7224 */ /* 0x000fce00078e0019 */
[----:B------:R-:W-:Y:S05]  /*0f90*/  CALL.REL.NOINC `($__internal_0_$__cuda_sm20_dsqrt_rn_f64_mediumpath_v1) ;  /* 0x0000000400d07944 */ /* 0x000fea0003c00000 */
[----:B------:R-:W-:Y:S02]  /*0fa0*/  IMAD.MOV.U32 R10, RZ, RZ, R14 ;  /* 0x000000ffff0a7224 */ /* 0x000fe400078e000e */
[----:B------:R-:W-:-:S07]  /*0fb0*/  IMAD.MOV.U32 R11, RZ, RZ, R29 ;  /* 0x000000ffff0b7224 */ /* 0x000fce00078e001d */
.L_x_7:
[----:B------:R-:W-:Y:S05]  /*0fc0*/  BSYNC.RECONVERGENT B1 ;  /* 0x0000000000017941 */ /* 0x000fea0003800200 */
.L_x_6:
[----:B------:R-:W0:Y:S01]  /*0fd0*/  LDCU UR4, c[0x0][0x380] ;  /* 0x00007000ff0477ac */ /* 0x000e220008000800 */
[C---:B------:R-:W-:Y:S01]  /*0fe0*/  IMAD.IADD R12, R2.reuse, 0x1, R9 ;  /* 0x00000001020c7824 */ /* 0x040fe200078e0209 */
[----:B------:R-:W-:Y:S01]  /*0ff0*/  MOV R23, R15 ;  /* 0x0000000f00177202 */ /* 0x000fe20000000f00 */
[----:B------:R-:W-:Y:S01]  /*1000*/  IMAD.IADD R9, R2, 0x1, R7 ;  /* 0x0000000102097824 */ /* 0x000fe200078e0207 */
[----:B------:R-:W-:Y:S01]  /*1010*/  UMOV UR5, URZ ;  /* 0x000000ff00057c82 */ /* 0x000fe20008000000 */
[----:B------:R-:W-:Y:S01]  /*1020*/  IMAD.MOV.U32 R17, RZ, RZ, R13 ;  /* 0x000000ffff117224 */ /* 0x000fe200078e000d */
[----:B------:R-:W-:Y:S01]  /*1030*/  I2FP.F32.S32 R12, R12 ;  /* 0x0000000c000c7245 */ /* 0x000fe20000201400 */
[----:B------:R-:W-:Y:S01]  /*1040*/  IMAD.MOV.U32 R24, RZ, RZ, -0x3e000000 ;  /* 0xc2000000ff187424 */ /* 0x000fe200078e00ff */
[----:B------:R-:W-:Y:S01]  /*1050*/  I2FP.F32.S32 R16, R9 ;  /* 0x0000000900107245 */ /* 0x000fe20000201400 */
[----:B------:R-:W-:Y:S02]  /*1060*/  IMAD.MOV.U32 R19, RZ, RZ, R15 ;  /* 0x000000ffff137224 */ /* 0x000fe400078e000f */
[----:B------:R-:W-:-:S02]  /*1070*/  IMAD.MOV.U32 R22, RZ, RZ, R12 ;  /* 0x000000ffff167224 */ /* 0x000fc400078e000c */
[----:B------:R-:W-:Y:S02]  /*1080*/  IMAD.MOV.U32 R18, RZ, RZ, R16 ;  /* 0x000000ffff127224 */ /* 0x000fe400078e0010 */
[----:B0-----:R-:W5:Y:S04]  /*1090*/  TEX.LL R14, R16, R16, R24, UR4, 2D, 0x7 ;  /* 0x28ff041810107f60 */ /* 0x001f6800089e070e */
[----:B------:R-:W5:Y:S01]  /*10a0*/  TEX.LL R25, R18, R18, R24, UR4, 2D, 0x7 ;  /* 0x28ff041812127f60 */ /* 0x000f6200089e0719 */
[----:B------:R-:W5:Y:S01]  /*10b0*/  TEX.LL R12, R20, R12, R24, UR4, 2D, 0x7 ;  /* 0x28ff04180c147f60 */ /* 0x000f6200089e070c */
[----:B------:R0:W5:Y:S01]  /*10c0*/  TEX.LL R24, R22, R22, R24, UR4, 2D, 0x7 ;  /* 0x28ff041816167f60 */ /* 0x00016200089e0718 */
[----:B------:R1:W2:Y:S01]  /*10d0*/  F2I.F64.TRUNC R26, R10 ;  /* 0x0000000a001a7311 */ /* 0x0002a2000030d100 */
[----:B------:R-:W-:Y:S01]  /*10e0*/  IMAD R7, R5, UR7, R7 ;  /* 0x0000000705077c24 */ /* 0x000fe2000f8e0207 */
[----:B------:R-:W-:Y:S01]  /*10f0*/  UMOV UR10, 0xe5604189 ;  /* 0xe5604189000a7882 */ /* 0x000fe20000000000 */
[----:B------:R-:W-:Y:S01]  /*1100*/  UMOV UR11, 0x3fd322d0 ;  /* 0x3fd322d0000b7882 */ /* 0x000fe20000000000 */
[----:B------:R-:W-:Y:S01]  /*1110*/  UMOV UR12, 0x9fbe76c9 ;  /* 0x9fbe76c9000c7882 */ /* 0x000fe20000000000 */
[----:B------:R-:W-:Y:S01]  /*1120*/  UMOV UR13, 0x3fbd2f1a ;  /* 0x3fbd2f1a000d7882 */ /* 0x000fe20000000000 */
[----:B------:R-:W-:Y:S01]  /*1130*/  BSSY.RECONVERGENT B1, `(.L_x_8) ;  /* 0x000004b000017945 */ /* 0x000fe20003800200 */
[----:B-1----:R-:W1:Y:S01]  /*1140*/  LDC.64 R10, c[0x0][0x388] ;  /* 0x0000e200ff0a7b82 */ /* 0x002e620000000a00 */
[----:B--2---:R-:W-:-:S04]  /*1150*/  VIMNMX R26, PT, PT, R26, 0xff, PT ;  /* 0x000000ff1a1a7848 */ /* 0x004fc80003fe0100 */
[----:B------:R-:W-:Y:S01]  /*1160*/  PRMT R26, R26, 0x3340, R26 ;  /* 0x000033401a1a7816 */ /* 0x000fe2000000001a */
[----:B-1----:R-:W-:-:S03]  /*1170*/  IMAD.WIDE R10, R7, 0x4, R10 ;  /* 0x00000004070a7825 */ /* 0x002fc600078e020a */
[----:B------:R-:W-:Y:S01]  /*1180*/  PRMT R7, R26, 0x5410, R26 ;  /* 0x000054101a077816 */ /* 0x000fe2000000001a */
[----:B0-----:R-:W-:Y:S01]  /*1190*/  UMOV UR4, 0x39581062 ;  /* 0x3958106200047882 */ /* 0x001fe20000000000 */
[----:B------:R-:W-:-:S03]  /*11a0*/  UMOV UR5, 0x3fe2c8b4 ;  /* 0x3fe2c8b400057882 */ /* 0x000fc60000000000 */
[----:B------:R0:W-:Y:S01]  /*11b0*/  STG.E desc[UR8][R10.64], R7 ;  /* 0x000000070a007986 */ /* 0x0001e2000c101908 */
[----:B------:R-:W-:-:S04]  /*11c0*/  DEPBAR.LE SB5, 0x3 ;  /* 0x0000d0c00000791a */ /* 0x000fc80000000000 */
[----:B------:R-:W-:Y:S02]  /*11d0*/  LOP3.LUT R29, R17, 0xff, RZ, 0xc0, !PT ;  /* 0x000000ff111d7812 */ /* 0x000fe400078ec0ff */
[----:B------:R-:W-:Y:S02]  /*11e0*/  LOP3.LUT R28, R16, 0xff, RZ, 0xc0, !PT ;  /* 0x000000ff101c7812 */ /* 0x000fe400078ec0ff */
[----:B------:R-:W1:Y:S01]  /*11f0*/  I2F.F64.U16 R26, R29 ;  /* 0x0000001d001a7312 */ /* 0x000e620000101800 */
[----:B------:R-:W-:-:S04]  /*1200*/  DEPBAR.LE SB5, 0x1 ;  /* 0x0000d0400000791a */ /* 0x000fc80000000000 */
[----:B0-----:R-:W-:Y:S02]  /*1210*/  LOP3.LUT R7, R18, 0xff, RZ, 0xc0, !PT ;  /* 0x000000ff12077812 */ /* 0x001fe400078ec0ff */
[----:B------:R-:W-:Y:S02]  /*1220*/  LOP3.LUT R25, R25, 0xff, RZ, 0xc0, !PT ;  /* 0x000000ff19197812 */ /* 0x000fe400078ec0ff */
[----:B------:R-:W-:Y:S02]  /*1230*/  LOP3.LUT R12, R12, 0xff, RZ, 0xc0, !PT ;  /* 0x000000ff0c0c7812 */ /* 0x000fe400078ec0ff */
[----:B-----5:R-:W-:Y:S01]  /*1240*/  LOP3.LUT R22, R22, 0xff, RZ, 0xc0, !PT ;  /* 0x000000ff16167812 */ /* 0x020fe200078ec0ff */
[----:B------:R0:W2:Y:S01]  /*1250*/  I2F.F64.U16 R16, R28 ;  /* 0x0000001c00107312 */ /* 0x0000a20000101800 */
[----:B------:R-:W-:Y:S01]  /*1260*/  LOP3.LUT R14, R14, 0xff, RZ, 0xc0, !PT ;  /* 0x000000ff0e0e7812 */ /* 0x000fe200078ec0ff */
[----:B-1----:R-:W-:Y:S01]  /*1270*/  DMUL R26, R26, UR4 ;  /* 0x000000041a1a7c28 */ /* 0x002fe20008000000 */
[----:B0-----:R-:W-:-:S05]  /*1280*/  LOP3.LUT R28, R19, 0xff, RZ, 0xc0, !PT ;  /* 0x000000ff131c7812 */ /* 0x001fca00078ec0ff */
[----:B------:R0:W-:Y:S02]  /*1290*/  I2F.F64.U16 R18, R7 ;  /* 0x0000000700127312 */ /* 0x0001e40000101800 */
[----:B--2---:R-:W-:-:S06]  /*12a0*/  DFMA R26, R16, UR10, R26 ;  /* 0x0000000a101a7c2b */ /* 0x004fcc000800001a */
[----:B------:R-:W1:Y:S01]  /*12b0*/  I2F.F64.U16 R16, R28 ;  /* 0x0000001c00107312 */ /* 0x000e620000101800 */
[----:B0-----:R-:W-:Y:S01]  /*12c0*/  LOP3.LUT R7, R20, 0xff, RZ, 0xc0, !PT ;  /* 0x000000ff14077812 */ /* 0x001fe200078ec0ff */
[----:B-1----:R-:W-:-:S08]  /*12d0*/  DMUL R16, R16, UR4 ;  /* 0x0000000410107c28 */ /* 0x002fd00008000000 */
[----:B------:R-:W-:Y:S02]  /*12e0*/  DFMA R18, R18, UR10, R16 ;  /* 0x0000000a12127c2b */ /* 0x000fe40008000010 */
[----:B------:R0:W1:Y:S02]  /*12f0*/  I2F.F64.U16 R16, R25 ;  /* 0x0000001900107312 */ /* 0x0000640000101800 */
[----:B0-----:R-:W-:-:S06]  /*1300*/  LOP3.LUT R25, R21, 0xff, RZ, 0xc0, !PT ;  /* 0x000000ff15197812 */ /* 0x001fcc00078ec0ff */
[----:B------:R0:W-:Y:S01]  /*1310*/  I2F.F64.U16 R20, R7 ;  /* 0x0000000700147312 */ /* 0x0001e20000101800 */
[----:B-1----:R-:W-:-:S07]  /*1320*/  DFMA R18, R16, UR12, R18 ;  /* 0x0000000c10127c2b */ /* 0x002fce0008000012 */
[----:B------:R-:W1:Y:S01]  /*1330*/  I2F.F64.U16 R16, R25 ;  /* 0x0000001900107312 */ /* 0x000e620000101800 */
[----:B0-----:R-:W-:-:S07]  /*1340*/  LOP3.LUT R7, R23, 0xff, RZ, 0xc0, !PT ;  /* 0x000000ff17077812 */ /* 0x001fce00078ec0ff */
[----:B------:R-:W-:Y:S01]  /*1350*/  I2F.F64.U16 R22, R22 ;  /* 0x0000001600167312 */ /* 0x000fe20000101800 */
[----:B-1----:R-:W-:-:S07]  /*1360*/  DMUL R28, R16, UR4 ;  /* 0x00000004101c7c28 */ /* 0x002fce0008000000 */
[----:B------:R-:W0:Y:S01]  /*1370*/  I2F.F64.U16 R16, R12 ;  /* 0x0000000c00107312 */ /* 0x000e220000101800 */
[----:B------:R-:W-:-:S07]  /*1380*/  DFMA R20, R20, UR10, R28 ;  /* 0x0000000a14147c2b */ /* 0x000fce000800001c */
[----:B------:R-:W1:Y:S01]  /*1390*/  I2F.F64.U16 R28, R14 ;  /* 0x0000000e001c7312 */ /* 0x000e620000101800 */
[----:B0-----:R-:W-:-:S07]  /*13a0*/  DFMA R20, R16, UR12, R20 ;  /* 0x0000000c10147c2b */ /* 0x001fce0008000014 */
[----:B------:R0:W2:Y:S01]  /*13b0*/  I2F.F64.U16 R16, R7 ;  /* 0x0000000700107312 */ /* 0x0000a20000101800 */
[----:B-1----:R-:W-:Y:S01]  /*13c0*/  DFMA R26, R28, UR12, R26 ;  /* 0x0000000c1c1a7c2b */ /* 0x002fe2000800001a */
[----:B0-----:R-:W-:Y:S01]  /*13d0*/  LOP3.LUT R7, R24, 0xff, RZ, 0xc0, !PT ;  /* 0x000000ff18077812 */ /* 0x001fe200078ec0ff */
[----:B------:R-:W-:Y:S02]  /*13e0*/  DADD R18, -R18, R20 ;  /* 0x0000000012127229 */ /* 0x000fe40000000114 */
[----:B--2---:R-:W-:-:S03]  /*13f0*/  DMUL R24, R16, UR4 ;  /* 0x0000000410187c28 */ /* 0x004fc60008000000 */
[----:B------:R-:W0:Y:S03]  /*1400*/  I2F.F64.U16 R16, R7 ;  /* 0x0000000700107312 */ /* 0x000e260000101800 */
[----:B------:R-:W-:Y:S02]  /*1410*/  DMUL R20, R18, R18 ;  /* 0x0000001212147228 */ /* 0x000fe40000000000 */
[----:B------:R-:W-:-:S08]  /*1420*/  DFMA R22, R22, UR10, R24 ;  /* 0x0000000a16167c2b */ /* 0x000fd00008000018 */
[----:B0-----:R-:W-:-:S08]  /*1430*/  DFMA R16, R16, UR12, R22 ;  /* 0x0000000c10107c2b */ /* 0x001fd00008000016 */
[----:B------:R-:W-:-:S08]  /*1440*/  DADD R16, -R26, R16 ;  /* 0x000000001a107229 */ /* 0x000fd00000000110 */
        /* <DEDUP_REMOVED lines=21> */
[----:B------:R-:W-:Y:S02]  /*15a0*/  IMAD.MOV.U32 R14, RZ, RZ, R21 ;  /* 0x000000ffff0e7224 */ /* 0x000fe400078e0015 */
[----:B------:R-:W-:-:S07]  /*15b0*/  IMAD.MOV.U32 R24, RZ, RZ, R25 ;  /* 0x000000ffff187224 */ /* 0x000fce00078e0019 */
[----:B------:R-:W-:Y:S05]  /*15c0*/  CALL.REL.NOINC `($__internal_0_$__cuda_sm20_dsqrt_rn_f64_mediumpath_v1) ;  /* 0x0000000000447944 */ /* 0x000fea0003c00000 */
[----:B------:R-:W-:-:S07]  /*15d0*/  IMAD.MOV.U32 R28, RZ, RZ, R14 ;  /* 0x000000ffff1c7224 */ /* 0x000fce00078e000e */
.L_x_9:
[----:B------:R-:W-:Y:S05]  /*15e0*/  BSYNC.RECONVERGENT B1 ;  /* 0x0000000000017941 */ /* 0x000fea0003800200 */
.L_x_8:
[----:B------:R-:W0:Y:S01]  /*15f0*/  F2I.F64.TRUNC R28, R28 ;  /* 0x0000001c001c7311 */ /* 0x000e22000030d100 */
[----:B------:R-:W-:Y:S01]  /*1600*/  IMAD.WIDE R10, R2, 0x4, R10 ;  /* 0x00000004020a7825 */ /* 0x000fe200078e020a */
[----:B0-----:R-:W-:-:S04]  /*1610*/  VIMNMX R7, PT, PT, R28, 0xff, PT ;  /* 0x000000ff1c077848 */ /* 0x001fc80003fe0100 */
[----:B------:R-:W-:-:S04]  /*1620*/  PRMT R7, R7, 0x3340, R7 ;  /* 0x0000334007077816 */ /* 0x000fc80000000007 */
[----:B------:R-:W-:Y:S01]  /*1630*/  PRMT R17, R7, 0x5410, R7 ;  /* 0x0000541007117816 */ /* 0x000fe20000000007 */
[----:B------:R-:W-:-:S04]  /*1640*/  IMAD.IADD R7, R2, 0x1, R9 ;  /* 0x0000000102077824 */ /* 0x000fc800078e0209 */
[----:B------:R1:W-:Y:S01]  /*1650*/  STG.E desc[UR8][R10.64], R17 ;  /* 0x000000110a007986 */ /* 0x0003e2000c101908 */
[----:B------:R-:W-:-:S13]  /*1660*/  ISETP.GE.AND P0, PT, R7, UR7, PT ;  /* 0x0000000707007c0c */ /* 0x000fda000bf06270 */
[----:B-1----:R-:W-:Y:S05]  /*1670*/  @!P0 BRA `(.L_x_10) ;  /* 0xfffffff000dc8947 */ /* 0x002fea000383ffff */
.L_x_1:
[----:B------:R-:W-:Y:S05]  /*1680*/  BSYNC.RECONVERGENT B0 ;  /* 0x0000000000007941 */ /* 0x000fea0003800200 */
.L_x_0:
[----:B------:R-:W1:Y:S01]  /*1690*/  LDCU UR4, c[0x0][0x394] ;  /* 0x00007280ff0477ac */ /* 0x000e620008000800 */
[----:B------:R-:W-:-:S05]  /*16a0*/  VIADD R5, R5, UR6 ;  /* 0x0000000605057c36 */ /* 0x000fca0008000000 */
[----:B-1----:R-:W-:-:S13]  /*16b0*/  ISETP.GE.AND P0, PT, R5, UR4, PT ;  /* 0x0000000405007c0c */ /* 0x002fda000bf06270 */
[----:B------:R-:W-:Y:S05]  /*16c0*/  @!P0 BRA `(.L_x_11) ;  /* 0xffffffec00088947 */ /* 0x000fea000383ffff */
[----:B------:R-:W-:Y:S05]  /*16d0*/  EXIT ;  /* 0x000000000000794d */ /* 0x000fea0003800000 */
        .weak           $__internal_0_$__cuda_sm20_dsqrt_rn_f64_mediumpath_v1
        .type           $__internal_0_$__cuda_sm20_dsqrt_rn_f64_mediumpath_v1,@function
        .size           $__internal_0_$__cuda_sm20_dsqrt_rn_f64_mediumpath_v1,(.L_x_17 - $__internal_0_$__cuda_sm20_dsqrt_rn_f64_mediumpath_v1)
$__internal_0_$__cuda_sm20_dsqrt_rn_f64_mediumpath_v1:
[----:B------:R-:W-:Y:S01]  /*16e0*/  ISETP.GE.U32.AND P0, PT, R18, -0x3400000, PT ;  /* 0xfcc000001200780c */ /* 0x000fe20003f06070 */
[----:B------:R-:W-:Y:S01]  /*16f0*/  BSSY.RECONVERGENT B3, `(.L_x_12) ;  /* 0x0000027000037945 */ /* 0x000fe20003800200 */
[----:B------:R-:W-:Y:S01]  /*1700*/  IMAD.MOV.U32 R25, RZ, RZ, R24 ;  /* 0x000000ffff197224 */ /* 0x000fe200078e0018 */
[----:B------:R-:W-:Y:S01]  /*1710*/  MOV R21, R14 ;  /* 0x0000000e00157202 */ /* 0x000fe20000000f00 */
[----:B------:R-:W-:Y:S02]  /*1720*/  IMAD.MOV.U32 R24, RZ, RZ, R12 ;  /* 0x000000ffff187224 */ /* 0x000fe400078e000c */
[----:B------:R-:W-:-:S07]  /*1730*/  IMAD.MOV.U32 R18, RZ, RZ, R23 ;  /* 0x000000ffff127224 */ /* 0x000fce00078e0017 */
[----:B------:R-:W-:Y:S05]  /*1740*/  @!P0 BRA `(.L_x_13) ;  /* 0x0000000000208947 */ /* 0x000fea0003800000 */
[----:B------:R-:W-:-:S10]  /*1750*/  DFMA.RM R18, R24, R18, R16 ;  /* 0x000000121812722b */ /* 0x000fd40000004010 */
[----:B------:R-:W-:-:S05]  /*1760*/  IADD3 R16, P0, PT, R18, 0x1, RZ ;  /* 0x0000000112107810 */ /* 0x000fca0007f1e0ff */
[----:B------:R-:W-:-:S06]  /*1770*/  IMAD.X R17, RZ, RZ, R19, P0 ;  /* 0x000000ffff117224 */ /* 0x000fcc00000e0613 */
[----:B------:R-:W-:-:S08]  /*1780*/  DFMA.RP R20, -R18, R16, R20 ;  /* 0x000000101214722b */ /* 0x000fd00000008114 */
[----:B------:R-:W-:-:S06]  /*1790*/  DSETP.GT.AND P0, PT, R20, RZ, PT ;  /* 0x000000ff1400722a */ /* 0x000fcc0003f04000 */
[----:B------:R-:W-:Y:S02]  /*17a0*/  FSEL R16, R16, R18, P0 ;  /* 0x0000001210107208 */ /* 0x000fe40000000000 */
[----:B------:R-:W-:Y:S01]  /*17b0*/  FSEL R17, R17, R19, P0 ;  /* 0x0000001311117208 */ /* 0x000fe20000000000 */
[----:B------:R-:W-:Y:S06]  /*17c0*/  BRA `(.L_x_14) ;  /* 0x0000000000647947 */ /* 0x000fec0003800000 */
.L_x_13:
[----:B------:R-:W-:-:S14]  /*17d0*/  DSETP.NE.AND P0, PT, R20, RZ, PT ;  /* 0x000000ff1400722a */ /* 0x000fdc0003f05000 */
[----:B------:R-:W-:Y:S05]  /*17e0*/  @!P0 BRA `(.L_x_15) ;  /* 0x0000000000588947 */ /* 0x000fea0003800000 */
[----:B------:R-:W-:-:S13]  /*17f0*/  ISETP.GE.AND P0, PT, R21, RZ, PT ;  /* 0x000000ff1500720c */ /* 0x000fda0003f06270 */
[----:B------:R-:W-:Y:S02]  /*1800*/  @!P0 IMAD.MOV.U32 R16, RZ, RZ, 0x0 ;  /* 0x00000000ff108424 */ /* 0x000fe400078e00ff */
[----:B------:R-:W-:Y:S01]  /*1810*/  @!P0 IMAD.MOV.U32 R17, RZ, RZ, -0x80000 ;  /* 0xfff80000ff118424 */ /* 0x000fe200078e00ff */
[----:B------:R-:W-:Y:S06]  /*1820*/  @!P0 BRA `(.L_x_14) ;  /* 0x00000000004c8947 */ /* 0x000fec0003800000 */
[----:B------:R-:W-:-:S13]  /*1830*/  ISETP.GT.AND P0, PT, R21, 0x7fefffff, PT ;  /* 0x7fefffff1500780c */ /* 0x000fda0003f04270 */
[----:B------:R-:W-:Y:S05]  /*1840*/  @P0 BRA `(.L_x_15) ;  /* 0x0000000000400947 */ /* 0x000fea0003800000 */
[----:B------:R-:W-:Y:S01]  /*1850*/  DMUL R24, R20, 8.11296384146066816958e+31 ;  /* 0x4690000014187828 */ /* 0x000fe20000000000 */
[----:B------:R-:W-:Y:S01]  /*1860*/  MOV R16, 0x0 ;  /* 0x0000000000107802 */ /* 0x000fe20000000f00 */
[----:B------:R-:W-:Y:S02]  /*1870*/  IMAD.MOV.U32 R20, RZ, RZ, RZ ;  /* 0x000000ffff147224 */ /* 0x000fe400078e00ff */
[----:B------:R-:W-:Y:S02]  /*1880*/  IMAD.MOV.U32 R17, RZ, RZ, 0x3fd80000 ;  /* 0x3fd80000ff117424 */ /* 0x000fe400078e00ff */
[----:B------:R-:W0:Y:S02]  /*1890*/  MUFU.RSQ64H R21, R25 ;  /* 0x0000001900157308 */ /* 0x000e240000001c00 */
[----:B0-----:R-:W-:-:S08]  /*18a0*/  DMUL R18, R20, R20 ;  /* 0x0000001414127228 */ /* 0x001fd00000000000 */
[----:B------:R-:W-:-:S08]  /*18b0*/  DFMA R18, R24, -R18, 1 ;  /* 0x3ff000001812742b */ /* 0x000fd00000000812 */
[----:B------:R-:W-:Y:S02]  /*18c0*/  DFMA R16, R18, R16, 0.5 ;  /* 0x3fe000001210742b */ /* 0x000fe40000000010 */
[----:B------:R-:W-:-:S08]  /*18d0*/  DMUL R18, R20, R18 ;  /* 0x0000001214127228 */ /* 0x000fd00000000000 */
[----:B------:R-:W-:-:S08]  /*18e0*/  DFMA R18, R16, R18, R20 ;  /* 0x000000121012722b */ /* 0x000fd00000000014 */
[----:B------:R-:W-:Y:S02]  /*18f0*/  DMUL R16, R24, R18 ;  /* 0x0000001218107228 */ /* 0x000fe40000000000 */
[----:B------:R-:W-:-:S06]  /*1900*/  VIADD R19, R19, 0xfff00000 ;  /* 0xfff0000013137836 */ /* 0x000fcc0000000000 */
[----:B------:R-:W-:-:S08]  /*1910*/  DFMA R24, R16, -R16, R24 ;  /* 0x800000101018722b */ /* 0x000fd00000000018 */
[----:B------:R-:W-:-:S10]  /*1920*/  DFMA R16, R18, R24, R16 ;  /* 0x000000181210722b */ /* 0x000fd40000000010 */
[----:B------:R-:W-:Y:S01]  /*1930*/  VIADD R17, R17, 0xfcb00000 ;  /* 0xfcb0000011117836 */ /* 0x000fe20000000000 */
[----:B------:R-:W-:Y:S06]  /*1940*/  BRA `(.L_x_14) ;  /* 0x0000000000047947 */ /* 0x000fec0003800000 */
.L_x_15:
[----:B------:R-:W-:-:S11]  /*1950*/  DADD R16, R20, R20 ;  /* 0x0000000014107229 */ /* 0x000fd60000000014 */
.L_x_14:
[----:B------:R-:W-:Y:S05]  /*1960*/  BSYNC.RECONVERGENT B3 ;  /* 0x0000000000037941 */ /* 0x000fea0003800200 */
.L_x_12:
[----:B------:R-:W-:Y:S02]  /*1970*/  IMAD.MOV.U32 R23, RZ, RZ, 0x0 ;  /* 0x00000000ff177424 */ /* 0x000fe400078e00ff */
[----:B------:R-:W-:Y:S02]  /*1980*/  IMAD.MOV.U32 R14, RZ, RZ, R16 ;  /* 0x000000ffff0e7224 */ /* 0x000fe400078e0010 */
[----:B------:R-:W-:Y:S01]  /*1990*/  IMAD.MOV.U32 R29, RZ, RZ, R17 ;  /* 0x000000ffff1d7224 */ /* 0x000fe200078e0011 */
[----:B------:R-:W-:Y:S06]  /*19a0*/  RET.REL.NODEC R22 `(_Z6kernelyP6uchar4ii) ;  /* 0xffffffe416947950 */ /* 0x000fec0003c3ffff */
.L_x_16:
[----:B------:R-:W-:-:S00]  /*19b0*/  BRA `(.L_x_16) ;  /* 0xfffffffc00fc7947 */ /* 0x000fc0000383ffff */
[----:B------:R-:W-:-:S00]  /*19c0*/  NOP ;  /* 0x0000000000007918 */ /* 0x000fc00000000000 */
        /* <DEDUP_REMOVED lines=11> */
.L_x_17:


//--------------------- .nv.shared.reserved.0     --------------------------
	.section	.nv.shared.reserved.0,"aw",@nobits
	.weak		__nv_reservedSMEM_offset_0_alias
	.size		__nv_reservedSMEM_offset_0_alias, 0, 64
	.other		__nv_reservedSMEM_offset_0_alias,@"STO_CUDA_RESERVED_SHARED STV_DEFAULT"
__nv_reservedSMEM_offset_0_alias:
	.zero		0
	.zero		64


//--------------------- .nv.constant0._Z6kernelyP6uchar4ii --------------------------
	.section	.nv.constant0._Z6kernelyP6uchar4ii,"a",@progbits
	.sectionflags	@""
	.align	4
.nv.constant0._Z6kernelyP6uchar4ii:
	.zero		920


//--------------------- SYMBOLS --------------------------

	.type		.nv.reservedSmem.offset0,@object
	.size		.nv.reservedSmem.offset0,0x4
